	.headerflags	@"EF_CUDA_TEXMODE_UNIFIED EF_CUDA_64BIT_ADDRESS EF_CUDA_ACCELERATORS EF_CUDA_SM90 EF_CUDA_VIRTUAL_SM(EF_CUDA_SM90)"
	.elftype	@"ET_EXEC"


//--------------------- .nv.info                  --------------------------
	.section	.nv.info,"",@"SHT_CUDA_INFO"
	.align	4


	//----- nvinfo : EIATTR_REGCOUNT
	.align		4
        /*0000*/ 	.byte	0x04, 0x2f
        /*0002*/ 	.short	(.L_1 - .L_0)
	.align		4
.L_0:
        /*0004*/ 	.word	index@(triton_poi_fused_cat_1)
        /*0008*/ 	.word	0x00000027


	//----- nvinfo : EIATTR_MIN_STACK_SIZE
	.align		4
.L_1:
        /*000c*/ 	.byte	0x04, 0x12
        /*000e*/ 	.short	(.L_3 - .L_2)
	.align		4
.L_2:
        /*0010*/ 	.word	index@(triton_poi_fused_cat_1)
        /*0014*/ 	.word	0x00000000


	//----- nvinfo : EIATTR_FRAME_SIZE
	.align		4
.L_3:
        /*0018*/ 	.byte	0x04, 0x11
        /*001a*/ 	.short	(.L_5 - .L_4)
	.align		4
.L_4:
        /*001c*/ 	.word	index@(triton_poi_fused_cat_1)
        /*0020*/ 	.word	0x00000000


	//----- nvinfo : EIATTR_MIN_STACK_SIZE
	.align		4
.L_5:
        /*0024*/ 	.byte	0x04, 0x12
        /*0026*/ 	.short	(.L_7 - .L_6)
	.align		4
.L_6:
        /*0028*/ 	.word	index@(triton_poi_fused_cat_1)
        /*002c*/ 	.word	0x00000000
.L_7:


//--------------------- .nv.info.triton_poi_fused_cat_1 --------------------------
	.section	.nv.info.triton_poi_fused_cat_1,"",@"SHT_CUDA_INFO"
	.sectionflags	@""
	.align	4


	//----- nvinfo : EIATTR_CUDA_API_VERSION
	.align		4
        /*0000*/ 	.byte	0x04, 0x37
        /*0002*/ 	.short	(.L_9 - .L_8)
.L_8:
        /*0004*/ 	.word	0x0000007c


	//----- nvinfo : EIATTR_KPARAM_INFO
	.align		4
.L_9:
        /*0008*/ 	.byte	0x04, 0x17
        /*000a*/ 	.short	(.L_11 - .L_10)
.L_10:
        /*000c*/ 	.word	0x00000000
        /*0010*/ 	.short	0x0003
        /*0012*/ 	.short	0x0018
        /*0014*/ 	.byte	0x00, 0xf0, 0x11, 0x00


	//----- nvinfo : EIATTR_KPARAM_INFO
	.align		4
.L_11:
        /*0018*/ 	.byte	0x04, 0x17
        /*001a*/ 	.short	(.L_13 - .L_12)
.L_12:
        /*001c*/ 	.word	0x00000000
        /*0020*/ 	.short	0x0002
        /*0022*/ 	.short	0x0010
        /*0024*/ 	.byte	0x00, 0xf4, 0x21, 0x00


	//----- nvinfo : EIATTR_KPARAM_INFO
	.align		4
.L_13:
        /*0028*/ 	.byte	0x04, 0x17
        /*002a*/ 	.short	(.L_15 - .L_14)
.L_14:
        /*002c*/ 	.word	0x00000000
        /*0030*/ 	.short	0x0001
        /*0032*/ 	.short	0x0008
        /*0034*/ 	.byte	0x00, 0xf4, 0x21, 0x00


	//----- nvinfo : EIATTR_KPARAM_INFO
	.align		4
.L_15:
        /*0038*/ 	.byte	0x04, 0x17
        /*003a*/ 	.short	(.L_17 - .L_16)
.L_16:
        /*003c*/ 	.word	0x00000000
        /*0040*/ 	.short	0x0000
        /*0042*/ 	.short	0x0000
        /*0044*/ 	.byte	0x00, 0xf4, 0x21, 0x00


	//----- nvinfo : EIATTR_SPARSE_MMA_MASK
	.align		4
.L_17:
        /*0048*/ 	.byte	0x03, 0x50
        /*004a*/ 	.short	0x0000


	//----- nvinfo : EIATTR_MAXREG_COUNT
	.align		4
        /*004c*/ 	.byte	0x03, 0x1b
        /*004e*/ 	.short	0x00ff


	//----- nvinfo : EIATTR_EXIT_INSTR_OFFSETS
	.align		4
        /*0050*/ 	.byte	0x04, 0x1c
        /*0052*/ 	.short	(.L_19 - .L_18)


	//   ....[0]....
.L_18:
        /*0054*/ 	.word	0x000009e0


	//   ....[1]....
        /*0058*/ 	.word	0x00000a00


	//----- nvinfo : EIATTR_REQNTID
	.align		4
.L_19:
        /*005c*/ 	.byte	0x04, 0x10
        /*005e*/ 	.short	(.L_21 - .L_20)
.L_20:
        /*0060*/ 	.word	0x00000020
        /*0064*/ 	.word	0x00000001
        /*0068*/ 	.word	0x00000001


	//----- nvinfo : EIATTR_CBANK_PARAM_SIZE
	.align		4
.L_21:
        /*006c*/ 	.byte	0x03, 0x19
        /*006e*/ 	.short	0x001c


	//----- nvinfo : EIATTR_PARAM_CBANK
	.align		4
        /*0070*/ 	.byte	0x04, 0x0a
        /*0072*/ 	.short	(.L_23 - .L_22)
	.align		4
.L_22:
        /*0074*/ 	.word	index@(.nv.constant0.triton_poi_fused_cat_1)
        /*0078*/ 	.short	0x0210
        /*007a*/ 	.short	0x001c


	//----- nvinfo : EIATTR_SW_WAR
	.align		4
.L_23:
        /*007c*/ 	.byte	0x04, 0x36
        /*007e*/ 	.short	(.L_25 - .L_24)
.L_24:
        /*0080*/ 	.word	0x00000008
.L_25:


//--------------------- .nv.callgraph             --------------------------
	.section	.nv.callgraph,"",@"SHT_CUDA_CALLGRAPH"
	.align	4
	.sectionentsize	8
	.align		4
        /*0000*/ 	.word	0x00000000
	.align		4
        /*0004*/ 	.word	0xffffffff
	.align		4
        /*0008*/ 	.word	0x00000000
	.align		4
        /*000c*/ 	.word	0xfffffffe
	.align		4
        /*0010*/ 	.word	0x00000000
	.align		4
        /*0014*/ 	.word	0xfffffffd
	.align		4
        /*0018*/ 	.word	0x00000000
	.align		4
        /*001c*/ 	.word	0xfffffffc


//--------------------- .text.triton_poi_fused_cat_1 --------------------------
	.section	.text.triton_poi_fused_cat_1,"ax",@progbits
	.align	128
        .global         triton_poi_fused_cat_1
        .type           triton_poi_fused_cat_1,@function
        .size           triton_poi_fused_cat_1,(.L_x_1 - triton_poi_fused_cat_1)
        .other          triton_poi_fused_cat_1,@"STO_CUDA_ENTRY STV_DEFAULT"
triton_poi_fused_cat_1:
.text.triton_poi_fused_cat_1:
[----:B------:R-:W0:Y:S01]  /*0000*/  LDC R1, c[0x0][0x28] ;  /* 0x00000a00ff017b82 */ /* 0x000e220000000800 */
[----:B------:R-:W1:Y:S01]  /*0010*/  S2R R3, SR_TID.X ;  /* 0x0000000000037919 */ /* 0x000e620000002100 */
[----:B------:R-:W-:Y:S01]  /*0020*/  ULDC.64 UR4, c[0x0][0x208] ;  /* 0x0000820000047ab9 */ /* 0x000fe20000000a00 */
[----:B------:R-:W2:Y:S01]  /*0030*/  S2R R2, SR_CTAID.X ;  /* 0x0000000000027919 */ /* 0x000ea20000002500 */
[----:B-1----:R-:W-:Y:S02]  /*0040*/  IMAD.SHL.U32 R3, R3, 0x2, RZ ;  /* 0x0000000203037824 */ /* 0x002fe400078e00ff */
[----:B--2---:R-:W-:Y:S01]  /*0050*/  IMAD.SHL.U32 R4, R2, 0x40, RZ ;  /* 0x0000004002047824 */ /* 0x004fe200078e00ff */
[--C-:B------:R-:W-:Y:S02]  /*0060*/  SHF.R.S32.HI R5, RZ, 0x19, R2.reuse ;  /* 0x00000019ff057819 */ /* 0x100fe40000011402 */
[----:B------:R-:W-:Y:S02]  /*0070*/  SHF.R.U32.HI R7, RZ, 0x19, R2 ;  /* 0x00000019ff077819 */ /* 0x000fe40000011602 */
[----:B------:R-:W-:Y:S01]  /*0080*/  LOP3.LUT R0, R4, 0x3e, R3, 0xf8, !PT ;  /* 0x0000003e04007812 */ /* 0x000fe200078ef803 */
[----:B------:R-:W-:Y:S01]  /*0090*/  VIADD R4, R4, 0x1 ;  /* 0x0000000104047836 */ /* 0x000fe20000000000 */
[----:B------:R-:W-:-:S02]  /*00a0*/  SGXT R5, R5, 0x1 ;  /* 0x000000010505781a */ /* 0x000fc40000000200 */
[----:B------:R-:W-:Y:S02]  /*00b0*/  SGXT.U32 R7, R7, 0x1 ;  /* 0x000000010707781a */ /* 0x000fe40000000000 */
[----:B------:R-:W-:Y:S02]  /*00c0*/  LEA.HI R2, R5, R0, RZ, 0x2 ;  /* 0x0000000005027211 */ /* 0x000fe400078f10ff */
[----:B------:R-:W-:Y:S02]  /*00d0*/  SHF.R.S32.HI R8, RZ, 0x1, R0 ;  /* 0x00000001ff087819 */ /* 0x000fe40000011400 */
[----:B------:R-:W-:Y:S02]  /*00e0*/  SHF.R.S32.HI R6, RZ, 0x2, R2 ;  /* 0x00000002ff067819 */ /* 0x000fe40000011402 */
[----:B------:R-:W1:Y:S01]  /*00f0*/  LDC.64 R2, c[0x0][0x210] ;  /* 0x00008400ff027b82 */ /* 0x000e620000000a00 */
[----:B------:R-:W-:Y:S01]  /*0100*/  IMAD.IADD R9, R7, 0x1, R8 ;  /* 0x0000000107097824 */ /* 0x000fe200078e0208 */
[----:B------:R-:W-:Y:S01]  /*0110*/  LEA.HI R10, R6, R6, RZ, 0x2 ;  /* 0x00000006060a7211 */ /* 0x000fe200078f10ff */
[----:B------:R-:W-:Y:S01]  /*0120*/  IMAD.IADD R7, R4, 0x1, R7 ;  /* 0x0000000104077824 */ /* 0x000fe200078e0207 */
[----:B------:R-:W-:-:S02]  /*0130*/  LEA.HI R5, R5, R0, RZ, 0x4 ;  /* 0x0000000005057211 */ /* 0x000fc400078f20ff */
[----:B------:R-:W-:Y:S02]  /*0140*/  LOP3.LUT R11, R10, 0xfffffffc, RZ, 0xc0, !PT ;  /* 0xfffffffc0a0b7812 */ /* 0x000fe400078ec0ff */
[----:B------:R-:W-:Y:S02]  /*0150*/  LOP3.LUT R9, R9, 0xfffffffe, RZ, 0xc0, !PT ;  /* 0xfffffffe09097812 */ /* 0x000fe400078ec0ff */
[----:B------:R-:W-:Y:S01]  /*0160*/  SHF.R.S32.HI R5, RZ, 0x4, R5 ;  /* 0x00000004ff057819 */ /* 0x000fe20000011405 */
[----:B------:R-:W-:Y:S01]  /*0170*/  IMAD.IADD R28, R6, 0x1, -R11 ;  /* 0x00000001061c7824 */ /* 0x000fe200078e0a0b */
[----:B------:R-:W-:Y:S01]  /*0180*/  LOP3.LUT R7, R7, 0xffffffc2, RZ, 0xc0, !PT ;  /* 0xffffffc207077812 */ /* 0x000fe200078ec0ff */
[----:B------:R-:W-:Y:S02]  /*0190*/  IMAD.IADD R26, R8, 0x1, -R9 ;  /* 0x00000001081a7824 */ /* 0x000fe400078e0a09 */
[----:B------:R-:W-:Y:S01]  /*01a0*/  IMAD R5, R5, 0x2, R28 ;  /* 0x0000000205057824 */ /* 0x000fe200078e021c */
[----:B------:R-:W-:Y:S01]  /*01b0*/  ISETP.GE.AND P1, PT, R28, 0x2, PT ;  /* 0x000000021c00780c */ /* 0x000fe20003f26270 */
[----:B------:R-:W-:-:S02]  /*01c0*/  IMAD R10, R26, 0x3, RZ ;  /* 0x000000031a0a7824 */ /* 0x000fc400078e02ff */
[----:B------:R-:W-:Y:S01]  /*01d0*/  IMAD R11, R5, 0x9, RZ ;  /* 0x00000009050b7824 */ /* 0x000fe200078e02ff */
[----:B------:R-:W-:Y:S01]  /*01e0*/  ISETP.LT.AND P4, PT, R0, 0x40, !P1 ;  /* 0x000000400000780c */ /* 0x000fe20004f81270 */
[----:B------:R-:W-:Y:S02]  /*01f0*/  VIADD R32, R10, 0x1 ;  /* 0x000000010a207836 */ /* 0x000fe40000000000 */
[----:B------:R-:W-:Y:S02]  /*0200*/  IMAD R13, R26, 0x3, R11 ;  /* 0x000000031a0d7824 */ /* 0x000fe400078e020b */
[----:B------:R-:W-:Y:S02]  /*0210*/  IMAD.IADD R17, R11, 0x1, R32 ;  /* 0x000000010b117824 */ /* 0x000fe400078e0220 */
[----:B------:R-:W-:Y:S01]  /*0220*/  IMAD.IADD R4, R4, 0x1, -R7 ;  /* 0x0000000104047824 */ /* 0x000fe200078e0a07 */
[----:B------:R-:W-:Y:S01]  /*0230*/  CS2R R6, SRZ ;  /* 0x0000000000067805 */ /* 0x000fe2000001ff00 */
[----:B-1----:R-:W-:-:S04]  /*0240*/  IMAD.WIDE R12, R13, 0x4, R2 ;  /* 0x000000040d0c7825 */ /* 0x002fc800078e0202 */
[----:B------:R-:W-:Y:S01]  /*0250*/  VIADD R14, R10, 0x3 ;  /* 0x000000030a0e7836 */ /* 0x000fe20000000000 */
[----:B------:R1:W2:Y:S01]  /*0260*/  @P4 LDG.E R7, desc[UR4][R12.64] ;  /* 0x000000040c074981 */ /* 0x0002a2000c1e1900 */
[----:B------:R-:W-:Y:S01]  /*0270*/  IMAD.WIDE R16, R17, 0x4, R2 ;  /* 0x0000000411107825 */ /* 0x000fe200078e0202 */
[----:B------:R-:W-:-:S03]  /*0280*/  CS2R R8, SRZ ;  /* 0x0000000000087805 */ /* 0x000fc6000001ff00 */
[----:B------:R-:W-:Y:S01]  /*0290*/  IMAD.IADD R23, R11, 0x1, R14 ;  /* 0x000000010b177824 */ /* 0x000fe200078e020e */
[----:B------:R-:W3:Y:S01]  /*02a0*/  @P4 LDG.E R6, desc[UR4][R16.64] ;  /* 0x0000000410064981 */ /* 0x000ee2000c1e1900 */
[----:B------:R-:W-:Y:S02]  /*02b0*/  VIADD R10, R10, 0x4 ;  /* 0x000000040a0a7836 */ /* 0x000fe40000000000 */
[----:B------:R-:W-:-:S04]  /*02c0*/  IMAD.WIDE R22, R23, 0x4, R2 ;  /* 0x0000000417167825 */ /* 0x000fc800078e0202 */
[----:B------:R-:W-:Y:S01]  /*02d0*/  IMAD R30, R26, 0x3, R4 ;  /* 0x000000031a1e7824 */ /* 0x000fe200078e0204 */
[----:B------:R4:W5:Y:S01]  /*02e0*/  @P4 LDG.E R9, desc[UR4][R22.64] ;  /* 0x0000000416094981 */ /* 0x000962000c1e1900 */
[----:B------:R-:W4:Y:S01]  /*02f0*/  LDC.64 R4, c[0x0][0x218] ;  /* 0x00008600ff047b82 */ /* 0x000f220000000a00 */
[----:B------:R-:W-:Y:S02]  /*0300*/  IMAD.IADD R25, R10, 0x1, R11 ;  /* 0x000000010a197824 */ /* 0x000fe400078e020b */
[----:B------:R-:W-:Y:S02]  /*0310*/  VIADD R34, R30, 0x1 ;  /* 0x000000011e227836 */ /* 0x000fe40000000000 */
[----:B------:R-:W-:Y:S01]  /*0320*/  IMAD.WIDE R24, R25, 0x4, R2 ;  /* 0x0000000419187825 */ /* 0x000fe200078e0202 */
[----:B-1----:R-:W-:-:S03]  /*0330*/  CS2R R12, SRZ ;  /* 0x00000000000c7805 */ /* 0x002fc6000001ff00 */
[----:B------:R-:W-:Y:S01]  /*0340*/  IMAD.IADD R19, R30, 0x1, R11 ;  /* 0x000000011e137824 */ /* 0x000fe200078e020b */
[----:B------:R1:W5:Y:S01]  /*0350*/  @P4 LDG.E R8, desc[UR4][R24.64] ;  /* 0x0000000418084981 */ /* 0x000362000c1e1900 */
[----:B------:R-:W-:Y:S02]  /*0360*/  IMAD.IADD R21, R11, 0x1, R34 ;  /* 0x000000010b157824 */ /* 0x000fe400078e0222 */
[----:B------:R-:W-:Y:S01]  /*0370*/  IMAD.WIDE R18, R19, 0x4, R2 ;  /* 0x0000000413127825 */ /* 0x000fe200078e0202 */
[----:B------:R-:W-:-:S03]  /*0380*/  ISETP.GE.AND P0, PT, R0, 0x40, PT ;  /* 0x000000400000780c */ /* 0x000fc60003f06270 */
[----:B------:R-:W-:Y:S01]  /*0390*/  IMAD.WIDE R20, R21, 0x4, R2 ;  /* 0x0000000415147825 */ /* 0x000fe200078e0202 */
[----:B------:R-:W5:Y:S03]  /*03a0*/  @P4 LDG.E R13, desc[UR4][R18.64] ;  /* 0x00000004120d4981 */ /* 0x000f66000c1e1900 */
[----:B------:R-:W-:Y:S01]  /*03b0*/  VIADD R36, R30, 0x3 ;  /* 0x000000031e247836 */ /* 0x000fe20000000000 */
[----:B------:R4:W5:Y:S01]  /*03c0*/  @P4 LDG.E R12, desc[UR4][R20.64] ;  /* 0x00000004140c4981 */ /* 0x000962000c1e1900 */
[----:B------:R-:W-:Y:S01]  /*03d0*/  ISETP.GT.AND P3, PT, R28, 0x1, !P0 ;  /* 0x000000011c00780c */ /* 0x000fe20004764270 */
[C---:B------:R-:W-:Y:S02]  /*03e0*/  VIADD R29, R11.reuse, 0xffffffee ;  /* 0xffffffee0b1d7836 */ /* 0x040fe40000000000 */
[----:B----4-:R-:W-:Y:S01]  /*03f0*/  IMAD.IADD R23, R11, 0x1, R36 ;  /* 0x000000010b177824 */ /* 0x010fe200078e0224 */
[----:B------:R-:W-:Y:S01]  /*0400*/  CS2R R16, SRZ ;  /* 0x0000000000107805 */ /* 0x000fe2000001ff00 */
[----:B-1----:R-:W-:-:S02]  /*0410*/  IMAD.IADD R25, R30, 0x1, R29 ;  /* 0x000000011e197824 */ /* 0x002fc400078e021d */
[----:B------:R-:W-:-:S04]  /*0420*/  IMAD.WIDE R22, R23, 0x4, R2 ;  /* 0x0000000417167825 */ /* 0x000fc800078e0202 */
[--C-:B------:R-:W-:Y:S01]  /*0430*/  IMAD.IADD R27, R34, 0x1, R29.reuse ;  /* 0x00000001221b7824 */ /* 0x100fe200078e021d */
[----:B------:R-:W4:Y:S01]  /*0440*/  @P4 LDG.E R16, desc[UR4][R22.64] ;  /* 0x0000000416104981 */ /* 0x000f22000c1e1900 */
[----:B------:R-:W-:Y:S02]  /*0450*/  IMAD.MOV.U32 R15, RZ, RZ, RZ ;  /* 0x000000ffff0f7224 */ /* 0x000fe400078e00ff */
[----:B------:R-:W-:Y:S02]  /*0460*/  IMAD R31, R26, 0x3, R29 ;  /* 0x000000031a1f7824 */ /* 0x000fe400078e021d */
[----:B0-----:R-:W-:-:S04]  /*0470*/  IMAD.WIDE R24, R25, 0x4, R4 ;  /* 0x0000000419187825 */ /* 0x001fc800078e0204 */
[----:B------:R-:W-:Y:S01]  /*0480*/  IMAD.WIDE R26, R27, 0x4, R4 ;  /* 0x000000041b1a7825 */ /* 0x000fe200078e0204 */
[----:B------:R0:W4:Y:S03]  /*0490*/  @P3 LDG.E R15, desc[UR4][R24.64] ;  /* 0x00000004180f3981 */ /* 0x000126000c1e1900 */
[----:B------:R-:W-:Y:S01]  /*04a0*/  IMAD.IADD R21, R32, 0x1, R29 ;  /* 0x0000000120157824 */ /* 0x000fe200078e021d */
[----:B------:R1:W4:Y:S01]  /*04b0*/  @P3 LDG.E R17, desc[UR4][R26.64] ;  /* 0x000000041a113981 */ /* 0x000322000c1e1900 */
[----:B------:R-:W-:-:S04]  /*04c0*/  IMAD.WIDE R18, R31, 0x4, R4 ;  /* 0x000000041f127825 */ /* 0x000fc800078e0204 */
[----:B------:R-:W-:Y:S02]  /*04d0*/  IMAD.MOV.U32 R28, RZ, RZ, RZ ;  /* 0x000000ffff1c7224 */ /* 0x000fe400078e00ff */
[----:B------:R-:W-:Y:S02]  /*04e0*/  IMAD.MOV.U32 R31, RZ, RZ, RZ ;  /* 0x000000ffff1f7224 */ /* 0x000fe400078e00ff */
[----:B------:R-:W-:Y:S02]  /*04f0*/  IMAD.WIDE R20, R21, 0x4, R4 ;  /* 0x0000000415147825 */ /* 0x000fe400078e0204 */
[----:B------:R1:W4:Y:S02]  /*0500*/  @P3 LDG.E R28, desc[UR4][R18.64] ;  /* 0x00000004121c3981 */ /* 0x000324000c1e1900 */
[----:B------:R-:W-:Y:S02]  /*0510*/  IMAD.IADD R33, R36, 0x1, R29 ;  /* 0x0000000124217824 */ /* 0x000fe400078e021d */
[----:B------:R-:W-:Y:S01]  /*0520*/  IMAD.MOV.U32 R32, RZ, RZ, RZ ;  /* 0x000000ffff207224 */ /* 0x000fe200078e00ff */
[----:B------:R-:W4:Y:S01]  /*0530*/  @P3 LDG.E R31, desc[UR4][R20.64] ;  /* 0x00000004141f3981 */ /* 0x000f22000c1e1900 */
[----:B------:R-:W-:-:S02]  /*0540*/  VIADD R30, R30, 0x4 ;  /* 0x000000041e1e7836 */ /* 0x000fc40000000000 */
[----:B0-----:R-:W-:-:S04]  /*0550*/  IMAD.WIDE R24, R33, 0x4, R4 ;  /* 0x0000000421187825 */ /* 0x001fc800078e0204 */
[----:B------:R-:W-:Y:S01]  /*0560*/  IMAD.IADD R23, R14, 0x1, R29 ;  /* 0x000000010e177824 */ /* 0x000fe200078e021d */
[----:B------:R-:W4:Y:S01]  /*0570*/  @P3 LDG.E R32, desc[UR4][R24.64] ;  /* 0x0000000418203981 */ /* 0x000f22000c1e1900 */
[----:B------:R-:W-:Y:S02]  /*0580*/  IMAD.IADD R11, R11, 0x1, R30 ;  /* 0x000000010b0b7824 */ /* 0x000fe400078e021e */
[----:B-1----:R-:W-:Y:S02]  /*0590*/  IMAD.MOV.U32 R26, RZ, RZ, RZ ;  /* 0x000000ffff1a7224 */ /* 0x002fe400078e00ff */
[----:B------:R-:W-:-:S04]  /*05a0*/  IMAD.WIDE R22, R23, 0x4, R4 ;  /* 0x0000000417167825 */ /* 0x000fc800078e0204 */
[----:B------:R-:W-:Y:S01]  /*05b0*/  IMAD.MOV.U32 R14, RZ, RZ, RZ ;  /* 0x000000ffff0e7224 */ /* 0x000fe200078e00ff */
[----:B------:R-:W4:Y:S01]  /*05c0*/  @P3 LDG.E R26, desc[UR4][R22.64] ;  /* 0x00000004161a3981 */ /* 0x000f22000c1e1900 */
[----:B------:R-:W-:-:S04]  /*05d0*/  IMAD.WIDE R2, R11, 0x4, R2 ;  /* 0x000000040b027825 */ /* 0x000fc800078e0202 */
[--C-:B------:R-:W-:Y:S01]  /*05e0*/  IMAD.IADD R11, R10, 0x1, R29.reuse ;  /* 0x000000010a0b7824 */ /* 0x100fe200078e021d */
[----:B------:R-:W4:Y:S01]  /*05f0*/  @P4 LDG.E R14, desc[UR4][R2.64] ;  /* 0x00000004020e4981 */ /* 0x000f22000c1e1900 */
[----:B------:R-:W-:Y:S01]  /*0600*/  IMAD.IADD R29, R30, 0x1, R29 ;  /* 0x000000011e1d7824 */ /* 0x000fe200078e021d */
[----:B------:R-:W-:Y:S01]  /*0610*/  CS2R R18, SRZ ;  /* 0x0000000000127805 */ /* 0x000fe2000001ff00 */
[----:B------:R-:W-:-:S04]  /*0620*/  IMAD.WIDE R10, R11, 0x4, R4 ;  /* 0x000000040b0a7825 */ /* 0x000fc800078e0204 */
[----:B------:R-:W-:Y:S01]  /*0630*/  IMAD.WIDE R4, R29, 0x4, R4 ;  /* 0x000000041d047825 */ /* 0x000fe200078e0204 */
[----:B------:R-:W4:Y:S04]  /*0640*/  @P3 LDG.E R18, desc[UR4][R10.64] ;  /* 0x000000040a123981 */ /* 0x000f28000c1e1900 */
[----:B------:R4:W4:Y:S01]  /*0650*/  @P3 LDG.E R19, desc[UR4][R4.64] ;  /* 0x0000000404133981 */ /* 0x000922000c1e1900 */
[----:B--2---:R-:W-:Y:S02]  /*0660*/  SEL R7, R7, RZ, P4 ;  /* 0x000000ff07077207 */ /* 0x004fe40002000000 */
[----:B---3--:R-:W-:-:S04]  /*0670*/  SEL R6, R6, RZ, P4 ;  /* 0x000000ff06067207 */ /* 0x008fc80002000000 */
[C---:B------:R-:W-:Y:S02]  /*0680*/  FSETP.GT.AND P5, PT, R6.reuse, R7, PT ;  /* 0x000000070600720b */ /* 0x040fe40003fa4000 */
[----:B-----5:R-:W-:Y:S02]  /*0690*/  SEL R9, R9, RZ, P4 ;  /* 0x000000ff09097207 */ /* 0x020fe40002000000 */
[----:B------:R-:W-:Y:S02]  /*06a0*/  FSETP.NAN.AND P6, PT, R6, R6, PT ;  /* 0x000000060600720b */ /* 0x000fe40003fc8000 */
[----:B------:R-:W-:-:S07]  /*06b0*/  FSETP.NAN.AND P2, PT, R9, R9, PT ;  /* 0x000000090900720b */ /* 0x000fce0003f48000 */
[----:B------:R-:W-:Y:S02]  /*06c0*/  @!P5 FSEL R6, R6, R7, P6 ;  /* 0x000000070606d208 */ /* 0x000fe40003000000 */
[----:B------:R-:W-:Y:S02]  /*06d0*/  SEL R8, R8, RZ, P4 ;  /* 0x000000ff08087207 */ /* 0x000fe40002000000 */
[----:B------:R-:W-:Y:S02]  /*06e0*/  FSETP.GEU.AND P6, PT, R6, R9, PT ;  /* 0x000000090600720b */ /* 0x000fe40003fce000 */
[----:B------:R-:W-:Y:S02]  /*06f0*/  FSETP.NAN.AND P5, PT, R8, R8, PT ;  /* 0x000000080800720b */ /* 0x000fe40003fa8000 */
[----:B------:R-:W-:Y:S02]  /*0700*/  SEL R13, R13, RZ, P4 ;  /* 0x000000ff0d0d7207 */ /* 0x000fe40002000000 */
[----:B------:R-:W-:-:S02]  /*0710*/  SEL R12, R12, RZ, P4 ;  /* 0x000000ff0c0c7207 */ /* 0x000fc40002000000 */
[----:B------:R-:W-:Y:S02]  /*0720*/  @!P2 FSEL R9, R9, R6, !P6 ;  /* 0x000000060909a208 */ /* 0x000fe40007000000 */
[----:B------:R-:W-:Y:S02]  /*0730*/  FSETP.GT.AND P2, PT, R12, R13, PT ;  /* 0x0000000d0c00720b */ /* 0x000fe40003f44000 */
[----:B------:R-:W-:-:S04]  /*0740*/  FSETP.GEU.AND P6, PT, R9, R8, PT ;  /* 0x000000080900720b */ /* 0x000fc80003fce000 */
[----:B------:R-:W-:Y:S02]  /*0750*/  @!P5 FSEL R8, R8, R9, !P6 ;  /* 0x000000090808d208 */ /* 0x000fe40007000000 */
[----:B----4-:R-:W-:Y:S02]  /*0760*/  SEL R5, R16, RZ, P4 ;  /* 0x000000ff10057207 */ /* 0x010fe40002000000 */
[C---:B------:R-:W-:Y:S02]  /*0770*/  FSETP.NAN.AND P6, PT, R12.reuse, R12, PT ;  /* 0x0000000c0c00720b */ /* 0x040fe40003fc8000 */
[----:B------:R-:W-:Y:S02]  /*0780*/  FSETP.NAN.AND P5, PT, R5, R5, PT ;  /* 0x000000050500720b */ /* 0x000fe40003fa8000 */
[----:B------:R-:W-:Y:S02]  /*0790*/  @!P2 FSEL R12, R12, R13, P6 ;  /* 0x0000000d0c0ca208 */ /* 0x000fe40003000000 */
[----:B------:R-:W-:-:S02]  /*07a0*/  SEL R2, R15, RZ, P3 ;  /* 0x000000ff0f027207 */ /* 0x000fc40001800000 */
[----:B------:R-:W-:-:S04]  /*07b0*/  SEL R17, R17, RZ, P3 ;  /* 0x000000ff11117207 */ /* 0x000fc80001800000 */
[----:B------:R-:W-:Y:S02]  /*07c0*/  FSETP.GT.AND P2, PT, R17, R2, PT ;  /* 0x000000021100720b */ /* 0x000fe40003f44000 */
[----:B------:R-:W-:Y:S02]  /*07d0*/  FSETP.GEU.AND P6, PT, R12, R5, PT ;  /* 0x000000050c00720b */ /* 0x000fe40003fce000 */
[----:B------:R-:W-:Y:S02]  /*07e0*/  SEL R28, R28, RZ, P3 ;  /* 0x000000ff1c1c7207 */ /* 0x000fe40001800000 */
[----:B------:R-:W-:Y:S02]  /*07f0*/  @!P5 FSEL R5, R5, R12, !P6 ;  /* 0x0000000c0505d208 */ /* 0x000fe40007000000 */
[----:B------:R-:W-:Y:S02]  /*0800*/  SEL R31, R31, RZ, P3 ;  /* 0x000000ff1f1f7207 */ /* 0x000fe40001800000 */
[----:B------:R-:W-:-:S02]  /*0810*/  FSETP.NAN.AND P6, PT, R17, R17, PT ;  /* 0x000000111100720b */ /* 0x000fc40003fc8000 */
[----:B------:R-:W-:Y:S02]  /*0820*/  FSETP.GT.AND P5, PT, R31, R28, PT ;  /* 0x0000001c1f00720b */ /* 0x000fe40003fa4000 */
[----:B------:R-:W-:Y:S02]  /*0830*/  SEL R32, R32, RZ, P3 ;  /* 0x000000ff20207207 */ /* 0x000fe40001800000 */
[----:B------:R-:W-:Y:S02]  /*0840*/  @!P2 FSEL R17, R17, R2, P6 ;  /* 0x000000021111a208 */ /* 0x000fe40003000000 */
[----:B------:R-:W-:Y:S01]  /*0850*/  FSETP.NAN.AND P2, PT, R32, R32, PT ;  /* 0x000000202000720b */ /* 0x000fe20003f48000 */
[----:B------:R-:W0:Y:S01]  /*0860*/  LDC.64 R2, c[0x0][0x220] ;  /* 0x00008800ff027b82 */ /* 0x000e220000000a00 */
[----:B------:R-:W-:Y:S02]  /*0870*/  FSETP.NAN.AND P6, PT, R31, R31, PT ;  /* 0x0000001f1f00720b */ /* 0x000fe40003fc8000 */
[----:B------:R-:W-:-:S03]  /*0880*/  SEL R26, R26, RZ, P3 ;  /* 0x000000ff1a1a7207 */ /* 0x000fc60001800000 */
[----:B------:R-:W-:Y:S02]  /*0890*/  @!P5 FSEL R31, R31, R28, P6 ;  /* 0x0000001c1f1fd208 */ /* 0x000fe40003000000 */
[----:B------:R-:W-:Y:S02]  /*08a0*/  SEL R14, R14, RZ, P4 ;  /* 0x000000ff0e0e7207 */ /* 0x000fe40002000000 */
[----:B------:R-:W-:Y:S02]  /*08b0*/  FSETP.NAN.AND P4, PT, R26, R26, PT ;  /* 0x0000001a1a00720b */ /* 0x000fe40003f88000 */
[----:B------:R-:W-:Y:S02]  /*08c0*/  FSETP.GEU.AND P6, PT, R17, R32, PT ;  /* 0x000000201100720b */ /* 0x000fe40003fce000 */
[----:B------:R-:W-:Y:S02]  /*08d0*/  FSETP.NAN.AND P5, PT, R14, R14, PT ;  /* 0x0000000e0e00720b */ /* 0x000fe40003fa8000 */
[----:B------:R-:W-:-:S02]  /*08e0*/  SEL R7, R18, RZ, P3 ;  /* 0x000000ff12077207 */ /* 0x000fc40001800000 */
[----:B------:R-:W-:Y:S02]  /*08f0*/  @!P2 FSEL R32, R32, R17, !P6 ;  /* 0x000000112020a208 */ /* 0x000fe40007000000 */
[----:B------:R-:W-:Y:S02]  /*0900*/  SEL R19, R19, RZ, P3 ;  /* 0x000000ff13137207 */ /* 0x000fe40001800000 */
[----:B------:R-:W-:Y:S02]  /*0910*/  FSETP.GEU.AND P6, PT, R31, R26, PT ;  /* 0x0000001a1f00720b */ /* 0x000fe40003fce000 */
[----:B------:R-:W-:Y:S02]  /*0920*/  FSETP.NAN.AND P2, PT, R7, R7, PT ;  /* 0x000000070700720b */ /* 0x000fe40003f48000 */
[----:B------:R-:W-:Y:S02]  /*0930*/  FSETP.NAN.AND P3, PT, R19, R19, PT ;  /* 0x000000131300720b */ /* 0x000fe40003f68000 */
[----:B------:R-:W-:-:S02]  /*0940*/  @!P4 FSEL R26, R26, R31, !P6 ;  /* 0x0000001f1a1ac208 */ /* 0x000fc40007000000 */
[----:B------:R-:W-:-:S04]  /*0950*/  FSETP.GEU.AND P4, PT, R5, R14, PT ;  /* 0x0000000e0500720b */ /* 0x000fc80003f8e000 */
[----:B------:R-:W-:Y:S02]  /*0960*/  @!P5 FSEL R14, R14, R5, !P4 ;  /* 0x000000050e0ed208 */ /* 0x000fe40006000000 */
[----:B------:R-:W-:Y:S02]  /*0970*/  FSETP.GEU.AND P4, PT, R26, R7, PT ;  /* 0x000000071a00720b */ /* 0x000fe40003f8e000 */
[----:B------:R-:W-:Y:S02]  /*0980*/  FSETP.GEU.AND P5, PT, R32, R19, PT ;  /* 0x000000132000720b */ /* 0x000fe40003fae000 */
[----:B------:R-:W-:Y:S02]  /*0990*/  @!P2 FSEL R7, R7, R26, !P4 ;  /* 0x0000001a0707a208 */ /* 0x000fe40006000000 */
[----:B------:R-:W-:Y:S01]  /*09a0*/  @!P3 FSEL R19, R19, R32, !P5 ;  /* 0x000000201313b208 */ /* 0x000fe20006800000 */
[----:B0-----:R-:W-:Y:S01]  /*09b0*/  IMAD.WIDE R2, R0, 0x4, R2 ;  /* 0x0000000400027825 */ /* 0x001fe200078e0202 */
[----:B------:R-:W-:-:S02]  /*09c0*/  FSEL R8, R8, R7, !P1 ;  /* 0x0000000708087208 */ /* 0x000fc40004800000 */
[----:B------:R-:W-:Y:S01]  /*09d0*/  FSEL R9, R14, R19, !P1 ;  /* 0x000000130e097208 */ /* 0x000fe20004800000 */
[----:B------:R-:W-:Y:S06]  /*09e0*/  @P0 EXIT ;  /* 0x000000000000094d */ /* 0x000fec0003800000 */
[----:B------:R-:W-:Y:S01]  /*09f0*/  STG.E.64 desc[UR4][R2.64], R8 ;  /* 0x0000000802007986 */ /* 0x000fe2000c101b04 */
[----:B------:R-:W-:Y:S05]  /*0a00*/  EXIT ;  /* 0x000000000000794d */ /* 0x000fea0003800000 */
.L_x_0:
[----:B------:R-:W-:-:S00]  /*0a10*/  BRA `(.L_x_0) ;  /* 0xfffffffc00fc7947 */ /* 0x000fc0000383ffff */
[----:B------:R-:W-:-:S00]  /*0a20*/  NOP ;  /* 0x0000000000007918 */ /* 0x000fc00000000000 */
        /* <DEDUP_REMOVED lines=13> */
.L_x_1:


//--------------------- .nv.constant0.triton_poi_fused_cat_1 --------------------------
	.section	.nv.constant0.triton_poi_fused_cat_1,"a",@progbits
	.sectionflags	@""
	.align	4
.nv.constant0.triton_poi_fused_cat_1:
	.zero		556
